//
// Generated by NVIDIA NVVM Compiler
//
// Compiler Build ID: CL-36424714
// Cuda compilation tools, release 13.0, V13.0.88
// Based on NVVM 20.0.0
//

.version 9.0
.target sm_100
.address_size 64

	// .globl	_Z3addPiS_

.visible .entry _Z3addPiS_(
	.param .u64 .ptr .align 1 _Z3addPiS__param_0,
	.param .u64 .ptr .align 1 _Z3addPiS__param_1
)
{
	.reg .b32 	%r<2>;
	.reg .b64 	%rd<5>;

	ld.param.u64 	%rd1, [_Z3addPiS__param_0];
	ld.param.u64 	%rd2, [_Z3addPiS__param_1];
	cvta.to.global.u64 	%rd3, %rd1;
	cvta.to.global.u64 	%rd4, %rd2;
	ld.global.u32 	%r1, [%rd4];
	st.global.u32 	[%rd3], %r1;
	ret;

}


// ===== COMPILED SASS (sm_100) =====

	.target	sm_100

	.elftype	@"ET_EXEC"


//--------------------- .note.nv.tkinfo           --------------------------
	.section	.note.nv.tkinfo,"",@"SHT_NOTE"
	.sectionflags	@"SHF_NOTE_NV_TKINFO"
	.tkinfo
        /*0018*/ 	.word	0x00000002
        /*0030*/ 	.string	""
        /*0030*/ 	.string	"ptxas"
        /*0030*/ 	.string	"Cuda compilation tools, release 13.0, V13.0.88"
        /*0030*/ 	.string	"Build cuda_13.0.r13.0/compiler.36424714_0"
        /*0030*/ 	.string	"-arch sm_100 -m 64 "



//--------------------- .note.nv.cuinfo           --------------------------
	.section	.note.nv.cuinfo,"",@"SHT_NOTE"
	.sectionflags	@"SHF_NOTE_NV_CUINFO"
        /*0018*/ 	.short	0x0002
        /*001a*/ 	.short	0x0064
        /*001c*/ 	.short	0x0082
	.zero		2


//--------------------- .nv.info                  --------------------------
	.section	.nv.info,"",@"SHT_CUDA_INFO"
	.align	4


	//----- nvinfo : EIATTR_REGCOUNT
	.align		4
        /*0000*/ 	.byte	0x04, 0x2f
        /*0002*/ 	.short	(.L_1 - .L_0)
	.align		4
.L_0:
        /*0004*/ 	.word	index@(_Z3addPiS_)
        /*0008*/ 	.word	0x00000008


	//----- nvinfo : EIATTR_FRAME_SIZE
	.align		4
.L_1:
        /*000c*/ 	.byte	0x04, 0x11
        /*000e*/ 	.short	(.L_3 - .L_2)
	.align		4
.L_2:
        /*0010*/ 	.word	index@(_Z3addPiS_)
        /*0014*/ 	.word	0x00000000


	//----- nvinfo : EIATTR_MIN_STACK_SIZE
	.align		4
.L_3:
        /*0018*/ 	.byte	0x04, 0x12
        /*001a*/ 	.short	(.L_5 - .L_4)
	.align		4
.L_4:
        /*001c*/ 	.word	index@(_Z3addPiS_)
        /*0020*/ 	.word	0x00000000
.L_5:


//--------------------- .nv.compat                --------------------------
	.section	.nv.compat,"",@"SHT_CUDA_COMPAT_INFO"
	.align	4
        /*0000*/ 	.byte	0x02, 0x09, 0x00, 0x00, 0x02, 0x02, 0x01, 0x00, 0x02, 0x05, 0x05, 0x00, 0x03, 0x07, 0x01, 0x01
        /*0010*/ 	.byte	0x02, 0x03, 0x00, 0x00, 0x02, 0x06, 0x01, 0x00, 0x04, 0x0b, 0x08, 0x00, 0x09, 0x00, 0x00, 0x00
        /*0020*/ 	.byte	0x00, 0x00, 0x00, 0x00


//--------------------- .nv.info._Z3addPiS_       --------------------------
	.section	.nv.info._Z3addPiS_,"",@"SHT_CUDA_INFO"
	.sectionflags	@""
	.align	4


	//----- nvinfo : EIATTR_CUDA_API_VERSION
	.align		4
        /*0000*/ 	.byte	0x04, 0x37
        /*0002*/ 	.short	(.L_7 - .L_6)
.L_6:
        /*0004*/ 	.word	0x00000082


	//----- nvinfo : EIATTR_KPARAM_INFO
	.align		4
.L_7:
        /*0008*/ 	.byte	0x04, 0x17
        /*000a*/ 	.short	(.L_9 - .L_8)
.L_8:
        /*000c*/ 	.word	0x00000000
        /*0010*/ 	.short	0x0001
        /*0012*/ 	.short	0x0008
        /*0014*/ 	.byte	0x00, 0xf5, 0x21, 0x00


	//----- nvinfo : EIATTR_KPARAM_INFO
	.align		4
.L_9:
        /*0018*/ 	.byte	0x04, 0x17
        /*001a*/ 	.short	(.L_11 - .L_10)
.L_10:
        /*001c*/ 	.word	0x00000000
        /*0020*/ 	.short	0x0000
        /*0022*/ 	.short	0x0000
        /*0024*/ 	.byte	0x00, 0xf5, 0x21, 0x00


	//----- nvinfo : EIATTR_SPARSE_MMA_MASK
	.align		4
.L_11:
        /*0028*/ 	.byte	0x03, 0x50
        /*002a*/ 	.short	0x0000


	//----- nvinfo : EIATTR_MAXREG_COUNT
	.align		4
        /*002c*/ 	.byte	0x03, 0x1b
        /*002e*/ 	.short	0x00ff


	//----- nvinfo : EIATTR_MERCURY_ISA_VERSION
	.align		4
        /*0030*/ 	.byte	0x03, 0x5f
        /*0032*/ 	.short	0x0101


	//----- nvinfo : EIATTR_VRC_CTA_INIT_COUNT
	.align		4
        /*0034*/ 	.byte	0x02, 0x4a
	.zero		1
	.zero		1


	//----- nvinfo : EIATTR_EXIT_INSTR_OFFSETS
	.align		4
        /*0038*/ 	.byte	0x04, 0x1c
        /*003a*/ 	.short	(.L_13 - .L_12)


	//   ....[0]....
.L_12:
        /*003c*/ 	.word	0x00000060


	//----- nvinfo : EIATTR_CBANK_PARAM_SIZE
	.align		4
.L_13:
        /*0040*/ 	.byte	0x03, 0x19
        /*0042*/ 	.short	0x0010


	//----- nvinfo : EIATTR_PARAM_CBANK
	.align		4
        /*0044*/ 	.byte	0x04, 0x0a
        /*0046*/ 	.short	(.L_15 - .L_14)
	.align		4
.L_14:
        /*0048*/ 	.word	index@(.nv.constant0._Z3addPiS_)
        /*004c*/ 	.short	0x0380
        /*004e*/ 	.short	0x0010


	//----- nvinfo : EIATTR_SW_WAR
	.align		4
.L_15:
        /*0050*/ 	.byte	0x04, 0x36
        /*0052*/ 	.short	(.L_17 - .L_16)
.L_16:
        /*0054*/ 	.word	0x00000008
.L_17:


//--------------------- .nv.callgraph             --------------------------
	.section	.nv.callgraph,"",@"SHT_CUDA_CALLGRAPH"
	.align	4
	.sectionentsize	8
	.align		4
        /*0000*/ 	.word	0x00000000
	.align		4
        /*0004*/ 	.word	0xffffffff
	.align		4
        /*0008*/ 	.word	0x00000000
	.align		4
        /*000c*/ 	.word	0xfffffffe
	.align		4
        /*0010*/ 	.word	0x00000000
	.align		4
        /*0014*/ 	.word	0xfffffffd
	.align		4
        /*0018*/ 	.word	0x00000000
	.align		4
        /*001c*/ 	.word	0xfffffffc


//--------------------- .text._Z3addPiS_          --------------------------
	.section	.text._Z3addPiS_,"ax",@progbits
	.align	128
        .global         _Z3addPiS_
        .type           _Z3addPiS_,@function
        .size           _Z3addPiS_,(.L_x_1 - _Z3addPiS_)
        .other          _Z3addPiS_,@"STO_CUDA_ENTRY STV_DEFAULT"
_Z3addPiS_:
.text._Z3addPiS_:
[----:B------:R-:W-:Y:S08]  /*0000*/  LDC R1, c[0x0][0x37c] ;  /* 0x0000df00ff017b82 */ /* 0x000ff00000000800 */
[----:B------:R-:W0:Y:S01]  /*0010*/  LDC.64 R2, c[0x0][0x388] ;  /* 0x0000e200ff027b82 */ /* 0x000e220000000a00 */
[----:B------:R-:W0:Y:S02]  /*0020*/  LDCU.64 UR4, c[0x0][0x358] ;  /* 0x00006b00ff0477ac */ /* 0x000e240008000a00 */
[----:B0-----:R-:W2:Y:S05]  /*0030*/  LDG.E R3, desc[UR4][R2.64] ;  /* 0x0000000402037981 */ /* 0x001eaa000c1e1900 */
[----:B------:R-:W2:Y:S02]  /*0040*/  LDC.64 R4, c[0x0][0x380] ;  /* 0x0000e000ff047b82 */ /* 0x000ea40000000a00 */
[----:B--2---:R-:W-:Y:S01]  /*0050*/  STG.E desc[UR4][R4.64], R3 ;  /* 0x0000000304007986 */ /* 0x004fe2000c101904 */
[----:B------:R-:W-:Y:S05]  /*0060*/  EXIT ;  /* 0x000000000000794d */ /* 0x000fea0003800000 */
.L_x_0:
[----:B------:R-:W-:-:S00]  /*0070*/  BRA `(.L_x_0) ;  /* 0xfffffffc00fc7947 */ /* 0x000fc0000383ffff */
[----:B------:R-:W-:-:S00]  /*0080*/  NOP ;  /* 0x0000000000007918 */ /* 0x000fc00000000000 */
[----:B------:R-:W-:-:S00]  /*0090*/  NOP ;  /* 0x0000000000007918 */ /* 0x000fc00000000000 */
[----:B------:R-:W-:-:S00]  /*00a0*/  NOP ;  /* 0x0000000000007918 */ /* 0x000fc00000000000 */
[----:B------:R-:W-:-:S00]  /*00b0*/  NOP ;  /* 0x0000000000007918 */ /* 0x000fc00000000000 */
[----:B------:R-:W-:-:S00]  /*00c0*/  NOP ;  /* 0x0000000000007918 */ /* 0x000fc00000000000 */
[----:B------:R-:W-:-:S00]  /*00d0*/  NOP ;  /* 0x0000000000007918 */ /* 0x000fc00000000000 */
[----:B------:R-:W-:-:S00]  /*00e0*/  NOP ;  /* 0x0000000000007918 */ /* 0x000fc00000000000 */
[----:B------:R-:W-:-:S00]  /*00f0*/  NOP ;  /* 0x0000000000007918 */ /* 0x000fc00000000000 */
.L_x_1:


//--------------------- .nv.shared.reserved.0     --------------------------
	.section	.nv.shared.reserved.0,"aw",@nobits
	.weak		__nv_reservedSMEM_offset_0_alias
	.size		__nv_reservedSMEM_offset_0_alias, 0, 64
	.other		__nv_reservedSMEM_offset_0_alias,@"STO_CUDA_RESERVED_SHARED STV_DEFAULT"
__nv_reservedSMEM_offset_0_alias:
	.zero		0
	.zero		64


//--------------------- .nv.constant0._Z3addPiS_  --------------------------
	.section	.nv.constant0._Z3addPiS_,"a",@progbits
	.sectionflags	@""
	.align	4
.nv.constant0._Z3addPiS_:
	.zero		912


//--------------------- SYMBOLS --------------------------

	.type		.nv.reservedSmem.offset0,@object
	.size		.nv.reservedSmem.offset0,0x4
